//
// Generated by NVIDIA NVVM Compiler
//
// Compiler Build ID: CL-36424714
// Cuda compilation tools, release 13.0, V13.0.88
// Based on NVVM 20.0.0
//

.version 9.0
.target sm_100
.address_size 64

	// .globl	_Z12matMulKernel8matrix_tS_S_
// _ZZ12matMulKernel8matrix_tS_S_E7s_subMa has been demoted
// _ZZ12matMulKernel8matrix_tS_S_E7s_subMb has been demoted

.visible .entry _Z12matMulKernel8matrix_tS_S_(
	.param .align 8 .b8 _Z12matMulKernel8matrix_tS_S__param_0[32],
	.param .align 8 .b8 _Z12matMulKernel8matrix_tS_S__param_1[32],
	.param .align 8 .b8 _Z12matMulKernel8matrix_tS_S__param_2[32]
)
{
	.reg .pred 	%p<5>;
	.reg .b32 	%r<53>;
	.reg .b32 	%f<163>;
	.reg .b64 	%rd<67>;
	// demoted variable
	.shared .align 4 .b8 _ZZ12matMulKernel8matrix_tS_S_E7s_subMa[1024];
	// demoted variable
	.shared .align 4 .b8 _ZZ12matMulKernel8matrix_tS_S_E7s_subMb[1024];
	ld.param.u64 	%rd28, [_Z12matMulKernel8matrix_tS_S__param_2+24];
	ld.param.u64 	%rd27, [_Z12matMulKernel8matrix_tS_S__param_2+16];
	ld.param.u64 	%rd24, [_Z12matMulKernel8matrix_tS_S__param_1+24];
	ld.param.u64 	%rd23, [_Z12matMulKernel8matrix_tS_S__param_1+16];
	ld.param.u64 	%rd20, [_Z12matMulKernel8matrix_tS_S__param_0+24];
	ld.param.u64 	%rd19, [_Z12matMulKernel8matrix_tS_S__param_0+16];
	ld.param.u64 	%rd17, [_Z12matMulKernel8matrix_tS_S__param_0];
	mov.u32 	%r1, %ctaid.y;
	mov.u32 	%r2, %ctaid.x;
	mov.u32 	%r3, %tid.y;
	mov.u32 	%r4, %tid.x;
	shr.u64 	%rd2, %rd17, 4;
	setp.lt.u64 	%p1, %rd17, 16;
	mov.f32 	%f162, 0f00000000;
	@%p1 bra 	$L__BB0_7;
	cvta.to.global.u64 	%rd3, %rd20;
	shl.b32 	%r13, %r1, 4;
	cvta.to.global.u64 	%rd5, %rd24;
	shl.b32 	%r14, %r2, 4;
	cvt.u64.u32 	%rd29, %r4;
	add.s32 	%r15, %r13, %r3;
	cvt.u64.u32 	%rd30, %r15;
	mad.lo.s64 	%rd6, %rd19, %rd30, %rd29;
	shl.b32 	%r16, %r3, 6;
	mov.u32 	%r17, _ZZ12matMulKernel8matrix_tS_S_E7s_subMa;
	add.s32 	%r5, %r17, %r16;
	add.s32 	%r18, %r14, %r4;
	cvt.u64.u32 	%rd7, %r18;
	setp.eq.s64 	%p2, %rd2, 1;
	mov.f32 	%f162, 0f00000000;
	mov.b32 	%r52, 0;
	@%p2 bra 	$L__BB0_5;
	and.b64  	%rd64, %rd2, 1152921504606846974;
	cvt.u64.u32 	%rd31, %r3;
	mad.lo.s64 	%rd32, %rd23, %rd31, %rd7;
	shl.b64 	%rd33, %rd32, 2;
	add.s64 	%rd66, %rd5, %rd33;
	shl.b64 	%rd34, %rd6, 2;
	add.s64 	%rd35, %rd34, %rd3;
	add.s64 	%rd65, %rd35, 64;
	mov.f32 	%f162, 0f00000000;
	mov.b32 	%r51, 16;
	mov.u32 	%r50, %r3;
$L__BB0_3:
	ld.global.f32 	%f11, [%rd65+-64];
	mov.u32 	%r20, %tid.x;
	shl.b32 	%r21, %r20, 2;
	add.s32 	%r22, %r5, %r21;
	st.shared.f32 	[%r22], %f11;
	ld.global.f32 	%f12, [%rd66];
	shl.b32 	%r23, %r3, 6;
	mov.u32 	%r24, _ZZ12matMulKernel8matrix_tS_S_E7s_subMb;
	add.s32 	%r25, %r24, %r21;
	add.s32 	%r26, %r25, %r23;
	st.shared.f32 	[%r26], %f12;
	bar.sync 	0;
	ld.shared.f32 	%f13, [%r5];
	ld.shared.f32 	%f14, [%r25];
	fma.rn.f32 	%f15, %f13, %f14, %f162;
	ld.shared.f32 	%f16, [%r5+4];
	ld.shared.f32 	%f17, [%r25+64];
	fma.rn.f32 	%f18, %f16, %f17, %f15;
	ld.shared.f32 	%f19, [%r5+8];
	ld.shared.f32 	%f20, [%r25+128];
	fma.rn.f32 	%f21, %f19, %f20, %f18;
	ld.shared.f32 	%f22, [%r5+12];
	ld.shared.f32 	%f23, [%r25+192];
	fma.rn.f32 	%f24, %f22, %f23, %f21;
	ld.shared.f32 	%f25, [%r5+16];
	ld.shared.f32 	%f26, [%r25+256];
	fma.rn.f32 	%f27, %f25, %f26, %f24;
	ld.shared.f32 	%f28, [%r5+20];
	ld.shared.f32 	%f29, [%r25+320];
	fma.rn.f32 	%f30, %f28, %f29, %f27;
	ld.shared.f32 	%f31, [%r5+24];
	ld.shared.f32 	%f32, [%r25+384];
	fma.rn.f32 	%f33, %f31, %f32, %f30;
	ld.shared.f32 	%f34, [%r5+28];
	ld.shared.f32 	%f35, [%r25+448];
	fma.rn.f32 	%f36, %f34, %f35, %f33;
	ld.shared.f32 	%f37, [%r5+32];
	ld.shared.f32 	%f38, [%r25+512];
	fma.rn.f32 	%f39, %f37, %f38, %f36;
	ld.shared.f32 	%f40, [%r5+36];
	ld.shared.f32 	%f41, [%r25+576];
	fma.rn.f32 	%f42, %f40, %f41, %f39;
	ld.shared.f32 	%f43, [%r5+40];
	ld.shared.f32 	%f44, [%r25+640];
	fma.rn.f32 	%f45, %f43, %f44, %f42;
	ld.shared.f32 	%f46, [%r5+44];
	ld.shared.f32 	%f47, [%r25+704];
	fma.rn.f32 	%f48, %f46, %f47, %f45;
	ld.shared.f32 	%f49, [%r5+48];
	ld.shared.f32 	%f50, [%r25+768];
	fma.rn.f32 	%f51, %f49, %f50, %f48;
	ld.shared.f32 	%f52, [%r5+52];
	ld.shared.f32 	%f53, [%r25+832];
	fma.rn.f32 	%f54, %f52, %f53, %f51;
	ld.shared.f32 	%f55, [%r5+56];
	ld.shared.f32 	%f56, [%r25+896];
	fma.rn.f32 	%f57, %f55, %f56, %f54;
	ld.shared.f32 	%f58, [%r5+60];
	ld.shared.f32 	%f59, [%r25+960];
	fma.rn.f32 	%f60, %f58, %f59, %f57;
	bar.sync 	0;
	ld.global.f32 	%f61, [%rd65];
	st.shared.f32 	[%r22], %f61;
	add.s32 	%r27, %r50, 16;
	cvt.u64.u32 	%rd36, %r27;
	mov.u32 	%r28, %ctaid.x;
	shl.b32 	%r29, %r28, 4;
	add.s32 	%r30, %r29, %r20;
	cvt.u64.u32 	%rd37, %r30;
	mad.lo.s64 	%rd38, %rd23, %rd36, %rd37;
	cvta.to.global.u64 	%rd39, %rd24;
	shl.b64 	%rd40, %rd38, 2;
	add.s64 	%rd41, %rd39, %rd40;
	ld.global.f32 	%f62, [%rd41];
	st.shared.f32 	[%r26], %f62;
	bar.sync 	0;
	ld.shared.f32 	%f63, [%r5];
	ld.shared.f32 	%f64, [%r25];
	fma.rn.f32 	%f65, %f63, %f64, %f60;
	ld.shared.f32 	%f66, [%r5+4];
	ld.shared.f32 	%f67, [%r25+64];
	fma.rn.f32 	%f68, %f66, %f67, %f65;
	ld.shared.f32 	%f69, [%r5+8];
	ld.shared.f32 	%f70, [%r25+128];
	fma.rn.f32 	%f71, %f69, %f70, %f68;
	ld.shared.f32 	%f72, [%r5+12];
	ld.shared.f32 	%f73, [%r25+192];
	fma.rn.f32 	%f74, %f72, %f73, %f71;
	ld.shared.f32 	%f75, [%r5+16];
	ld.shared.f32 	%f76, [%r25+256];
	fma.rn.f32 	%f77, %f75, %f76, %f74;
	ld.shared.f32 	%f78, [%r5+20];
	ld.shared.f32 	%f79, [%r25+320];
	fma.rn.f32 	%f80, %f78, %f79, %f77;
	ld.shared.f32 	%f81, [%r5+24];
	ld.shared.f32 	%f82, [%r25+384];
	fma.rn.f32 	%f83, %f81, %f82, %f80;
	ld.shared.f32 	%f84, [%r5+28];
	ld.shared.f32 	%f85, [%r25+448];
	fma.rn.f32 	%f86, %f84, %f85, %f83;
	ld.shared.f32 	%f87, [%r5+32];
	ld.shared.f32 	%f88, [%r25+512];
	fma.rn.f32 	%f89, %f87, %f88, %f86;
	ld.shared.f32 	%f90, [%r5+36];
	ld.shared.f32 	%f91, [%r25+576];
	fma.rn.f32 	%f92, %f90, %f91, %f89;
	ld.shared.f32 	%f93, [%r5+40];
	ld.shared.f32 	%f94, [%r25+640];
	fma.rn.f32 	%f95, %f93, %f94, %f92;
	ld.shared.f32 	%f96, [%r5+44];
	ld.shared.f32 	%f97, [%r25+704];
	fma.rn.f32 	%f98, %f96, %f97, %f95;
	ld.shared.f32 	%f99, [%r5+48];
	ld.shared.f32 	%f100, [%r25+768];
	fma.rn.f32 	%f101, %f99, %f100, %f98;
	ld.shared.f32 	%f102, [%r5+52];
	ld.shared.f32 	%f103, [%r25+832];
	fma.rn.f32 	%f104, %f102, %f103, %f101;
	ld.shared.f32 	%f105, [%r5+56];
	ld.shared.f32 	%f106, [%r25+896];
	fma.rn.f32 	%f107, %f105, %f106, %f104;
	ld.shared.f32 	%f108, [%r5+60];
	ld.shared.f32 	%f109, [%r25+960];
	fma.rn.f32 	%f162, %f108, %f109, %f107;
	bar.sync 	0;
	add.s32 	%r51, %r51, 32;
	add.s32 	%r50, %r50, 32;
	shl.b64 	%rd42, %rd23, 7;
	add.s64 	%rd66, %rd66, %rd42;
	add.s64 	%rd65, %rd65, 128;
	add.s64 	%rd64, %rd64, -2;
	setp.ne.s64 	%p3, %rd64, 0;
	@%p3 bra 	$L__BB0_3;
	add.s32 	%r52, %r51, -16;
$L__BB0_5:
	and.b64  	%rd43, %rd17, 16;
	setp.eq.s64 	%p4, %rd43, 0;
	@%p4 bra 	$L__BB0_7;
	cvt.u64.u32 	%rd44, %r52;
	cvt.u64.u32 	%rd45, %r15;
	mov.u32 	%r33, %tid.x;
	cvt.u64.u32 	%rd46, %r33;
	mad.lo.s64 	%rd47, %rd19, %rd45, %rd46;
	add.s64 	%rd48, %rd47, %rd44;
	cvta.to.global.u64 	%rd49, %rd20;
	shl.b64 	%rd50, %rd48, 2;
	add.s64 	%rd51, %rd49, %rd50;
	ld.global.f32 	%f110, [%rd51];
	shl.b32 	%r34, %r33, 2;
	add.s32 	%r35, %r5, %r34;
	st.shared.f32 	[%r35], %f110;
	add.s32 	%r36, %r52, %r3;
	cvt.u64.u32 	%rd52, %r36;
	mov.u32 	%r37, %ctaid.x;
	shl.b32 	%r38, %r37, 4;
	add.s32 	%r39, %r38, %r33;
	cvt.u64.u32 	%rd53, %r39;
	mad.lo.s64 	%rd54, %rd23, %rd52, %rd53;
	cvta.to.global.u64 	%rd55, %rd24;
	shl.b64 	%rd56, %rd54, 2;
	add.s64 	%rd57, %rd55, %rd56;
	ld.global.f32 	%f111, [%rd57];
	shl.b32 	%r40, %r3, 6;
	mov.u32 	%r41, _ZZ12matMulKernel8matrix_tS_S_E7s_subMb;
	add.s32 	%r42, %r41, %r34;
	add.s32 	%r43, %r42, %r40;
	st.shared.f32 	[%r43], %f111;
	bar.sync 	0;
	ld.shared.f32 	%f112, [%r5];
	ld.shared.f32 	%f113, [%r42];
	fma.rn.f32 	%f114, %f112, %f113, %f162;
	ld.shared.f32 	%f115, [%r5+4];
	ld.shared.f32 	%f116, [%r42+64];
	fma.rn.f32 	%f117, %f115, %f116, %f114;
	ld.shared.f32 	%f118, [%r5+8];
	ld.shared.f32 	%f119, [%r42+128];
	fma.rn.f32 	%f120, %f118, %f119, %f117;
	ld.shared.f32 	%f121, [%r5+12];
	ld.shared.f32 	%f122, [%r42+192];
	fma.rn.f32 	%f123, %f121, %f122, %f120;
	ld.shared.f32 	%f124, [%r5+16];
	ld.shared.f32 	%f125, [%r42+256];
	fma.rn.f32 	%f126, %f124, %f125, %f123;
	ld.shared.f32 	%f127, [%r5+20];
	ld.shared.f32 	%f128, [%r42+320];
	fma.rn.f32 	%f129, %f127, %f128, %f126;
	ld.shared.f32 	%f130, [%r5+24];
	ld.shared.f32 	%f131, [%r42+384];
	fma.rn.f32 	%f132, %f130, %f131, %f129;
	ld.shared.f32 	%f133, [%r5+28];
	ld.shared.f32 	%f134, [%r42+448];
	fma.rn.f32 	%f135, %f133, %f134, %f132;
	ld.shared.f32 	%f136, [%r5+32];
	ld.shared.f32 	%f137, [%r42+512];
	fma.rn.f32 	%f138, %f136, %f137, %f135;
	ld.shared.f32 	%f139, [%r5+36];
	ld.shared.f32 	%f140, [%r42+576];
	fma.rn.f32 	%f141, %f139, %f140, %f138;
	ld.shared.f32 	%f142, [%r5+40];
	ld.shared.f32 	%f143, [%r42+640];
	fma.rn.f32 	%f144, %f142, %f143, %f141;
	ld.shared.f32 	%f145, [%r5+44];
	ld.shared.f32 	%f146, [%r42+704];
	fma.rn.f32 	%f147, %f145, %f146, %f144;
	ld.shared.f32 	%f148, [%r5+48];
	ld.shared.f32 	%f149, [%r42+768];
	fma.rn.f32 	%f150, %f148, %f149, %f147;
	ld.shared.f32 	%f151, [%r5+52];
	ld.shared.f32 	%f152, [%r42+832];
	fma.rn.f32 	%f153, %f151, %f152, %f150;
	ld.shared.f32 	%f154, [%r5+56];
	ld.shared.f32 	%f155, [%r42+896];
	fma.rn.f32 	%f156, %f154, %f155, %f153;
	ld.shared.f32 	%f157, [%r5+60];
	ld.shared.f32 	%f158, [%r42+960];
	fma.rn.f32 	%f162, %f157, %f158, %f156;
	bar.sync 	0;
$L__BB0_7:
	cvta.to.global.u64 	%rd58, %rd28;
	shl.b32 	%r44, %r1, 4;
	mov.u32 	%r45, %ctaid.x;
	shl.b32 	%r46, %r45, 4;
	add.s32 	%r47, %r44, %r3;
	cvt.u64.u32 	%rd59, %r47;
	mov.u32 	%r48, %tid.x;
	add.s32 	%r49, %r46, %r48;
	cvt.u64.u32 	%rd60, %r49;
	mad.lo.s64 	%rd61, %rd27, %rd59, %rd60;
	shl.b64 	%rd62, %rd61, 2;
	add.s64 	%rd63, %rd58, %rd62;
	st.global.f32 	[%rd63], %f162;
	ret;

}


// ===== COMPILED SASS (sm_100) =====

	.target	sm_100

	.elftype	@"ET_EXEC"


//--------------------- .note.nv.tkinfo           --------------------------
	.section	.note.nv.tkinfo,"",@"SHT_NOTE"
	.sectionflags	@"SHF_NOTE_NV_TKINFO"
	.tkinfo
        /*0018*/ 	.word	0x00000002
        /*0030*/ 	.string	""
        /*0030*/ 	.string	"ptxas"
        /*0030*/ 	.string	"Cuda compilation tools, release 13.0, V13.0.88"
        /*0030*/ 	.string	"Build cuda_13.0.r13.0/compiler.36424714_0"
        /*0030*/ 	.string	"-arch sm_100 -m 64 "



//--------------------- .note.nv.cuinfo           --------------------------
	.section	.note.nv.cuinfo,"",@"SHT_NOTE"
	.sectionflags	@"SHF_NOTE_NV_CUINFO"
        /*0018*/ 	.short	0x0002
        /*001a*/ 	.short	0x0064
        /*001c*/ 	.short	0x0082
	.zero		2


//--------------------- .nv.info                  --------------------------
	.section	.nv.info,"",@"SHT_CUDA_INFO"
	.align	4


	//----- nvinfo : EIATTR_REGCOUNT
	.align		4
        /*0000*/ 	.byte	0x04, 0x2f
        /*0002*/ 	.short	(.L_1 - .L_0)
	.align		4
.L_0:
        /*0004*/ 	.word	index@(_Z12matMulKernel8matrix_tS_S_)
        /*0008*/ 	.word	0x00000028


	//----- nvinfo : EIATTR_FRAME_SIZE
	.align		4
.L_1:
        /*000c*/ 	.byte	0x04, 0x11
        /*000e*/ 	.short	(.L_3 - .L_2)
	.align		4
.L_2:
        /*0010*/ 	.word	index@(_Z12matMulKernel8matrix_tS_S_)
        /*0014*/ 	.word	0x00000000


	//----- nvinfo : EIATTR_MIN_STACK_SIZE
	.align		4
.L_3:
        /*0018*/ 	.byte	0x04, 0x12
        /*001a*/ 	.short	(.L_5 - .L_4)
	.align		4
.L_4:
        /*001c*/ 	.word	index@(_Z12matMulKernel8matrix_tS_S_)
        /*0020*/ 	.word	0x00000000
.L_5:


//--------------------- .nv.compat                --------------------------
	.section	.nv.compat,"",@"SHT_CUDA_COMPAT_INFO"
	.align	4
        /*0000*/ 	.byte	0x02, 0x09, 0x00, 0x00, 0x02, 0x02, 0x01, 0x00, 0x02, 0x05, 0x05, 0x00, 0x03, 0x07, 0x01, 0x01
        /*0010*/ 	.byte	0x02, 0x03, 0x00, 0x00, 0x02, 0x06, 0x01, 0x00, 0x04, 0x0b, 0x08, 0x00, 0x09, 0x00, 0x00, 0x00
        /*0020*/ 	.byte	0x00, 0x00, 0x00, 0x00


//--------------------- .nv.info._Z12matMulKernel8matrix_tS_S_ --------------------------
	.section	.nv.info._Z12matMulKernel8matrix_tS_S_,"",@"SHT_CUDA_INFO"
	.sectionflags	@""
	.align	4


	//----- nvinfo : EIATTR_CUDA_API_VERSION
	.align		4
        /*0000*/ 	.byte	0x04, 0x37
        /*0002*/ 	.short	(.L_7 - .L_6)
.L_6:
        /*0004*/ 	.word	0x00000082


	//----- nvinfo : EIATTR_KPARAM_INFO
	.align		4
.L_7:
        /*0008*/ 	.byte	0x04, 0x17
        /*000a*/ 	.short	(.L_9 - .L_8)
.L_8:
        /*000c*/ 	.word	0x00000000
        /*0010*/ 	.short	0x0002
        /*0012*/ 	.short	0x0040
        /*0014*/ 	.byte	0x00, 0xf0, 0x81, 0x00


	//----- nvinfo : EIATTR_KPARAM_INFO
	.align		4
.L_9:
        /*0018*/ 	.byte	0x04, 0x17
        /*001a*/ 	.short	(.L_11 - .L_10)
.L_10:
        /*001c*/ 	.word	0x00000000
        /*0020*/ 	.short	0x0001
        /*0022*/ 	.short	0x0020
        /*0024*/ 	.byte	0x00, 0xf0, 0x81, 0x00


	//----- nvinfo : EIATTR_KPARAM_INFO
	.align		4
.L_11:
        /*0028*/ 	.byte	0x04, 0x17
        /*002a*/ 	.short	(.L_13 - .L_12)
.L_12:
        /*002c*/ 	.word	0x00000000
        /*0030*/ 	.short	0x0000
        /*0032*/ 	.short	0x0000
        /*0034*/ 	.byte	0x00, 0xf0, 0x81, 0x00


	//----- nvinfo : EIATTR_SPARSE_MMA_MASK
	.align		4
.L_13:
        /*0038*/ 	.byte	0x03, 0x50
        /*003a*/ 	.short	0x0000


	//----- nvinfo : EIATTR_MAXREG_COUNT
	.align		4
        /*003c*/ 	.byte	0x03, 0x1b
        /*003e*/ 	.short	0x00ff


	//----- nvinfo : EIATTR_NUM_BARRIERS
	.align		4
        /*0040*/ 	.byte	0x02, 0x4c
        /*0042*/ 	.byte	0x01
	.zero		1


	//----- nvinfo : EIATTR_MERCURY_ISA_VERSION
	.align		4
        /*0044*/ 	.byte	0x03, 0x5f
        /*0046*/ 	.short	0x0101


	//----- nvinfo : EIATTR_VRC_CTA_INIT_COUNT
	.align		4
        /*0048*/ 	.byte	0x02, 0x4a
	.zero		1
	.zero		1


	//----- nvinfo : EIATTR_EXIT_INSTR_OFFSETS
	.align		4
        /*004c*/ 	.byte	0x04, 0x1c
        /*004e*/ 	.short	(.L_15 - .L_14)


	//   ....[0]....
.L_14:
        /*0050*/ 	.word	0x00000e40


	//----- nvinfo : EIATTR_CBANK_PARAM_SIZE
	.align		4
.L_15:
        /*0054*/ 	.byte	0x03, 0x19
        /*0056*/ 	.short	0x0060


	//----- nvinfo : EIATTR_PARAM_CBANK
	.align		4
        /*0058*/ 	.byte	0x04, 0x0a
        /*005a*/ 	.short	(.L_17 - .L_16)
	.align		4
.L_16:
        /*005c*/ 	.word	index@(.nv.constant0._Z12matMulKernel8matrix_tS_S_)
        /*0060*/ 	.short	0x0380
        /*0062*/ 	.short	0x0060


	//----- nvinfo : EIATTR_SW_WAR
	.align		4
.L_17:
        /*0064*/ 	.byte	0x04, 0x36
        /*0066*/ 	.short	(.L_19 - .L_18)
.L_18:
        /*0068*/ 	.word	0x00000008
.L_19:


//--------------------- .nv.callgraph             --------------------------
	.section	.nv.callgraph,"",@"SHT_CUDA_CALLGRAPH"
	.align	4
	.sectionentsize	8
	.align		4
        /*0000*/ 	.word	0x00000000
	.align		4
        /*0004*/ 	.word	0xffffffff
	.align		4
        /*0008*/ 	.word	0x00000000
	.align		4
        /*000c*/ 	.word	0xfffffffe
	.align		4
        /*0010*/ 	.word	0x00000000
	.align		4
        /*0014*/ 	.word	0xfffffffd
	.align		4
        /*0018*/ 	.word	0x00000000
	.align		4
        /*001c*/ 	.word	0xfffffffc


//--------------------- .text._Z12matMulKernel8matrix_tS_S_ --------------------------
	.section	.text._Z12matMulKernel8matrix_tS_S_,"ax",@progbits
	.align	128
        .global         _Z12matMulKernel8matrix_tS_S_
        .type           _Z12matMulKernel8matrix_tS_S_,@function
        .size           _Z12matMulKernel8matrix_tS_S_,(.L_x_4 - _Z12matMulKernel8matrix_tS_S_)
        .other          _Z12matMulKernel8matrix_tS_S_,@"STO_CUDA_ENTRY STV_DEFAULT"
_Z12matMulKernel8matrix_tS_S_:
.text._Z12matMulKernel8matrix_tS_S_:
[----:B------:R-:W-:Y:S01]  /*0000*/  LDC R1, c[0x0][0x37c] ;  /* 0x0000df00ff017b82 */ /* 0x000fe20000000800 */
[----:B------:R-:W0:Y:S01]  /*0010*/  LDCU.64 UR12, c[0x0][0x380] ;  /* 0x00007000ff0c77ac */ /* 0x000e220008000a00 */
[----:B------:R-:W1:Y:S01]  /*0020*/  S2R R10, SR_CTAID.Y ;  /* 0x00000000000a7919 */ /* 0x000e620000002600 */
[----:B------:R-:W-:Y:S01]  /*0030*/  HFMA2 R15, -RZ, RZ, 0, 0 ;  /* 0x00000000ff0f7431 */ /* 0x000fe200000001ff */
[----:B------:R-:W2:Y:S01]  /*0040*/  LDCU.64 UR10, c[0x0][0x358] ;  /* 0x00006b00ff0a77ac */ /* 0x000ea20008000a00 */
[----:B------:R-:W3:Y:S01]  /*0050*/  S2R R5, SR_CTAID.X ;  /* 0x0000000000057919 */ /* 0x000ee20000002500 */
[----:B------:R-:W4:Y:S01]  /*0060*/  S2R R22, SR_TID.Y ;  /* 0x0000000000167919 */ /* 0x000f220000002200 */
[----:B------:R-:W1:Y:S01]  /*0070*/  S2R R20, SR_TID.X ;  /* 0x0000000000147919 */ /* 0x000e620000002100 */
[----:B0-----:R-:W-:-:S04]  /*0080*/  UISETP.GE.U32.AND UP0, UPT, UR12, 0x10, UPT ;  /* 0x000000100c00788c */ /* 0x001fc8000bf06070 */
[----:B------:R-:W-:-:S09]  /*0090*/  UISETP.GE.U32.AND.EX UP0, UPT, UR13, URZ, UPT, UP0 ;  /* 0x000000ff0d00728c */ /* 0x000fd2000bf06100 */
[----:B--2---:R-:W-:Y:S05]  /*00a0*/  BRA.U !UP0, `(.L_x_0) ;  /* 0x0000000d08387547 */ /* 0x004fea000b800000 */
[----:B------:R-:W0:Y:S01]  /*00b0*/  S2UR UR6, SR_CgaCtaId ;  /* 0x00000000000679c3 */ /* 0x000e220000008800 */
[----:B------:R-:W2:Y:S01]  /*00c0*/  LDCU.64 UR14, c[0x0][0x390] ;  /* 0x00007200ff0e77ac */ /* 0x000ea20008000a00 */
[----:B-1--4-:R-:W-:Y:S02]  /*00d0*/  LEA R3, R10, R22, 0x4 ;  /* 0x000000160a037211 */ /* 0x012fe400078e20ff */
[----:B------:R-:W-:Y:S01]  /*00e0*/  MOV R21, RZ ;  /* 0x000000ff00157202 */ /* 0x000fe20000000f00 */
[----:B------:R-:W-:Y:S01]  /*00f0*/  USHF.R.U64 UR7, UR12, 0x4, UR13 ;  /* 0x000000040c077899 */ /* 0x000fe2000800120d */
[----:B---3--:R-:W-:Y:S01]  /*0100*/  LEA R26, R5, R20, 0x4 ;  /* 0x00000014051a7211 */ /* 0x008fe200078e20ff */
[----:B------:R-:W-:Y:S01]  /*0110*/  USHF.R.U32.HI UR8, URZ, 0x4, UR13 ;  /* 0x00000004ff087899 */ /* 0x000fe2000801160d */
[----:B------:R-:W-:Y:S01]  /*0120*/  MOV R15, RZ ;  /* 0x000000ff000f7202 */ /* 0x000fe20000000f00 */
[----:B------:R-:W-:Y:S01]  /*0130*/  UISETP.NE.U32.AND UP0, UPT, UR7, 0x1, UPT ;  /* 0x000000010700788c */ /* 0x000fe2000bf05070 */
[----:B------:R-:W-:-:S03]  /*0140*/  UMOV UR5, 0x400 ;  /* 0x0000040000057882 */ /* 0x000fc60000000000 */
[----:B------:R-:W-:Y:S01]  /*0150*/  UISETP.NE.AND.EX UP0, UPT, UR8, URZ, UPT, UP0 ;  /* 0x000000ff0800728c */ /* 0x000fe2000bf05300 */
[----:B--2---:R-:W-:-:S04]  /*0160*/  IMAD.WIDE.U32 R28, R3, UR14, R20 ;  /* 0x0000000e031c7c25 */ /* 0x004fc8000f8e0014 */
[----:B------:R-:W-:Y:S01]  /*0170*/  IMAD R0, R3, UR15, R29 ;  /* 0x0000000f03007c24 */ /* 0x000fe2000f8e021d */
[----:B0-----:R-:W-:-:S06]  /*0180*/  ULEA UR4, UR6, UR5, 0x18 ;  /* 0x0000000506047291 */ /* 0x001fcc000f8ec0ff */
[----:B------:R-:W-:Y:S01]  /*0190*/  LEA R23, R22, UR4, 0x6 ;  /* 0x0000000416177c11 */ /* 0x000fe2000f8e30ff */
[----:B------:R-:W-:Y:S01]  /*01a0*/  UMOV UR4, URZ ;  /* 0x000000ff00047c82 */ /* 0x000fe20008000000 */
[----:B------:R-:W-:Y:S05]  /*01b0*/  BRA.U !UP0, `(.L_x_1) ;  /* 0x0000000508ec7547 */ /* 0x000fea000b800000 */
[----:B------:R-:W0:Y:S01]  /*01c0*/  LDC.64 R6, c[0x0][0x3b0] ;  /* 0x0000ec00ff067b82 */ /* 0x000e220000000a00 */
[----:B------:R-:W1:Y:S01]  /*01d0*/  LDCU.64 UR14, c[0x0][0x398] ;  /* 0x00007300ff0e77ac */ /* 0x000e620008000a00 */
[----:B------:R-:W-:Y:S01]  /*01e0*/  MOV R27, RZ ;  /* 0x000000ff001b7202 */ /* 0x000fe20000000f00 */
[----:B------:R-:W-:Y:S01]  /*01f0*/  HFMA2 R15, -RZ, RZ, 0, 0 ;  /* 0x00000000ff0f7431 */ /* 0x000fe200000001ff */
[----:B------:R-:W-:Y:S01]  /*0200*/  LEA R21, R20, R23, 0x2 ;  /* 0x0000001714157211 */ /* 0x000fe200078e10ff */
[----:B------:R-:W-:Y:S01]  /*0210*/  UIADD3 UR5, UPT, UPT, UR5, 0x400, URZ ;  /* 0x0000040005057890 */ /* 0x000fe2000fffe0ff */
[----:B------:R-:W-:Y:S02]  /*0220*/  UMOV UR4, 0x10 ;  /* 0x0000001000047882 */ /* 0x000fe40000000000 */
[----:B------:R-:W2:Y:S01]  /*0230*/  LDC.64 R8, c[0x0][0x3b8] ;  /* 0x0000ee00ff087b82 */ /* 0x000ea20000000a00 */
[----:B------:R-:W-:Y:S02]  /*0240*/  ULEA UR5, UR6, UR5, 0x18 ;  /* 0x0000000506057291 */ /* 0x000fe4000f8ec0ff */
[----:B------:R-:W-:-:S02]  /*0250*/  ULOP3.LUT UR6, UR7, 0xfffffffe, URZ, 0xc0, !UPT ;  /* 0xfffffffe07067892 */ /* 0x000fc4000f8ec0ff */
[----:B------:R-:W-:Y:S02]  /*0260*/  ULOP3.LUT UR7, UR8, 0xfffffff, URZ, 0xc0, !UPT ;  /* 0x0fffffff08077892 */ /* 0x000fe4000f8ec0ff */
[----:B------:R-:W-:Y:S02]  /*0270*/  LEA R20, R20, UR5, 0x2 ;  /* 0x0000000514147c11 */ /* 0x000fe4000f8e10ff */
[----:B-1----:R-:W-:Y:S02]  /*0280*/  LEA R24, P1, R28, UR14, 0x2 ;  /* 0x0000000e1c187c11 */ /* 0x002fe4000f8210ff */
[----:B------:R-:W-:Y:S02]  /*0290*/  LEA R11, R22, R20, 0x6 ;  /* 0x00000014160b7211 */ /* 0x000fe400078e30ff */
[----:B------:R-:W-:Y:S01]  /*02a0*/  LEA.HI.X R25, R28, UR15, R0, 0x2, P1 ;  /* 0x0000000f1c197c11 */ /* 0x000fe200088f1400 */
[----:B0-----:R-:W-:Y:S01]  /*02b0*/  IMAD.WIDE.U32 R12, R22, R6, R26 ;  /* 0x00000006160c7225 */ /* 0x001fe200078e001a */
[----:B------:R-:W-:-:S03]  /*02c0*/  SHF.L.U64.HI R4, R6, 0x7, R7 ;  /* 0x0000000706047819 */ /* 0x000fc60000010207 */
[----:B------:R-:W-:Y:S01]  /*02d0*/  IMAD R3, R22, R7, R13 ;  /* 0x0000000716037224 */ /* 0x000fe200078e020d */
[----:B--2---:R-:W-:-:S04]  /*02e0*/  LEA R2, P0, R12, R8, 0x2 ;  /* 0x000000080c027211 */ /* 0x004fc800078010ff */
[----:B------:R-:W-:Y:S02]  /*02f0*/  LEA.HI.X R3, R12, R9, R3, 0x2, P0 ;  /* 0x000000090c037211 */ /* 0x000fe400000f1403 */
[----:B------:R-:W-:-:S04]  /*0300*/  IADD3 R24, P0, PT, R24, 0x40, RZ ;  /* 0x0000004018187810 */ /* 0x000fc80007f1e0ff */
[----:B------:R-:W-:-:S09]  /*0310*/  IADD3.X R25, PT, PT, RZ, R25, RZ, P0, !PT ;  /* 0x00000019ff197210 */ /* 0x000fd200007fe4ff */
.L_x_2:
[----:B------:R-:W2:Y:S04]  /*0320*/  LDG.E R32, desc[UR10][R24.64+-0x40] ;  /* 0xffffc00a18207981 */ /* 0x000ea8000c1e1900 */
[----:B------:R-:W3:Y:S04]  /*0330*/  LDG.E R34, desc[UR10][R2.64] ;  /* 0x0000000a02227981 */ /* 0x000ee8000c1e1900 */
[----:B--2---:R-:W-:Y:S04]  /*0340*/  STS [R21], R32 ;  /* 0x0000002015007388 */ /* 0x004fe80000000800 */
[----:B---3--:R-:W-:Y:S01]  /*0350*/  STS [R11], R34 ;  /* 0x000000220b007388 */ /* 0x008fe20000000800 */
[----:B------:R-:W-:Y:S06]  /*0360*/  BAR.SYNC.DEFER_BLOCKING 0x0 ;  /* 0x0000000000007b1d */ /* 0x000fec0000010000 */
[----:B------:R-:W-:Y:S04]  /*0370*/  LDS R12, [R20] ;  /* 0x00000000140c7984 */ /* 0x000fe80000000800 */
[----:B------:R-:W0:Y:S04]  /*0380*/  LDS.128 R16, [R23] ;  /* 0x0000000017107984 */ /* 0x000e280000000c00 */
[----:B------:R-:W1:Y:S04]  /*0390*/  LDS R35, [R20+0x40] ;  /* 0x0000400014237984 */ /* 0x000e680000000800 */
[----:B------:R-:W2:Y:S04]  /*03a0*/  LDS R31, [R20+0x80] ;  /* 0x00008000141f7984 */ /* 0x000ea80000000800 */
[----:B------:R-:W3:Y:S04]  /*03b0*/  LDS R30, [R20+0xc0] ;  /* 0x0000c000141e7984 */ /* 0x000ee80000000800 */
[----:B------:R-:W-:Y:S04]  /*03c0*/  LDS R33, [R20+0x100] ;  /* 0x0001000014217984 */ /* 0x000fe80000000800 */
[----:B------:R-:W-:Y:S04]  /*03d0*/  LDS R32, [R20+0x340] ;  /* 0x0003400014207984 */ /* 0x000fe80000000800 */
[----:B------:R-:W-:Y:S01]  /*03e0*/  LDS R34, [R20+0x3c0] ;  /* 0x0003c00014227984 */ /* 0x000fe20000000800 */
[----:B0-----:R-:W-:-:S03]  /*03f0*/  FFMA R36, R16, R12, R15 ;  /* 0x0000000c10247223 */ /* 0x001fc6000000000f */
[----:B------:R-:W0:Y:S01]  /*0400*/  LDS.128 R12, [R23+0x10] ;  /* 0x00001000170c7984 */ /* 0x000e220000000c00 */
[----:B-1----:R-:W-:-:S03]  /*0410*/  FFMA R36, R35, R17, R36 ;  /* 0x0000001123247223 */ /* 0x002fc60000000024 */
[----:B------:R-:W1:Y:S01]  /*0420*/  LDS R16, [R20+0x140] ;  /* 0x0001400014107984 */ /* 0x000e620000000800 */
[----:B--2---:R-:W-:-:S03]  /*0430*/  FFMA R31, R31, R18, R36 ;  /* 0x000000121f1f7223 */ /* 0x004fc60000000024 */
[----:B------:R-:W-:Y:S01]  /*0440*/  LDS R35, [R20+0x240] ;  /* 0x0002400014237984 */ /* 0x000fe20000000800 */
[----:B---3--:R-:W-:-:S03]  /*0450*/  FFMA R19, R30, R19, R31 ;  /* 0x000000131e137223 */ /* 0x008fc6000000001f */
[----:B------:R-:W2:Y:S04]  /*0460*/  LDS R31, [R20+0x180] ;  /* 0x00018000141f7984 */ /* 0x000ea80000000800 */
[----:B------:R-:W-:Y:S01]  /*0470*/  LDS R30, [R20+0x200] ;  /* 0x00020000141e7984 */ /* 0x000fe20000000800 */
[----:B0-----:R-:W-:-:S03]  /*0480*/  FFMA R19, R12, R33, R19 ;  /* 0x000000210c137223 */ /* 0x001fc60000000013 */
[----:B------:R-:W0:Y:S01]  /*0490*/  LDS R33, [R20+0x1c0] ;  /* 0x0001c00014217984 */ /* 0x000e220000000800 */
[----:B-1----:R-:W-:-:S03]  /*04a0*/  FFMA R12, R16, R13, R19 ;  /* 0x0000000d100c7223 */ /* 0x002fc60000000013 */
[----:B------:R-:W1:Y:S04]  /*04b0*/  LDS.128 R16, [R23+0x20] ;  /* 0x0000200017107984 */ /* 0x000e680000000c00 */
[----:B------:R-:W3:Y:S01]  /*04c0*/  LDS R13, [R20+0x280] ;  /* 0x00028000140d7984 */ /* 0x000ee20000000800 */
[----:B--2---:R-:W-:-:S04]  /*04d0*/  FFMA R12, R31, R14, R12 ;  /* 0x0000000e1f0c7223 */ /* 0x004fc8000000000c */
[----:B0-----:R-:W-:Y:S02]  /*04e0*/  FFMA R15, R33, R15, R12 ;  /* 0x0000000f210f7223 */ /* 0x001fe4000000000c */
[----:B------:R-:W-:Y:S02]  /*04f0*/  LDS R33, [R20+0x380] ;  /* 0x0003800014217984 */ /* 0x000fe40000000800 */
[----:B-1----:R-:W-:-:S04]  /*0500*/  FFMA R16, R16, R30, R15 ;  /* 0x0000001e10107223 */ /* 0x002fc8000000000f */
[----:B------:R-:W-:Y:S02]  /*0510*/  FFMA R16, R35, R17, R16 ;  /* 0x0000001123107223 */ /* 0x000fe40000000010 */
[----:B------:R-:W0:Y:S02]  /*0520*/  LDS R17, [R20+0x2c0] ;  /* 0x0002c00014117984 */ /* 0x000e240000000800 */
[----:B---3--:R-:W-:Y:S02]  /*0530*/  FFMA R16, R13, R18, R16 ;  /* 0x000000120d107223 */ /* 0x008fe40000000010 */
[----:B------:R-:W-:Y:S04]  /*0540*/  LDS R35, [R20+0x300] ;  /* 0x0003000014237984 */ /* 0x000fe80000000800 */
[----:B------:R-:W1:Y:S01]  /*0550*/  LDS.128 R12, [R23+0x30] ;  /* 0x00003000170c7984 */ /* 0x000e620000000c00 */
[----:B------:R-:W-:Y:S01]  /*0560*/  BAR.SYNC.DEFER_BLOCKING 0x0 ;  /* 0x0000000000007b1d */ /* 0x000fe20000010000 */
[----:B------:R-:W-:-:S05]  /*0570*/  IADD3 R31, PT, PT, R22, 0x10, RZ ;  /* 0x00000010161f7810 */ /* 0x000fca0007ffe0ff */
[----:B------:R2:W3:Y:S01]  /*0580*/  LDG.E R36, desc[UR10][R24.64] ;  /* 0x0000000a18247981 */ /* 0x0004e2000c1e1900 */
[----:B0-----:R-:W-:Y:S01]  /*0590*/  FFMA R19, R17, R19, R16 ;  /* 0x0000001311137223 */ /* 0x001fe20000000010 */
[----:B------:R-:W-:-:S04]  /*05a0*/  IMAD.WIDE.U32 R16, R31, R6, R26 ;  /* 0x000000061f107225 */ /* 0x000fc800078e001a */
[----:B------:R-:W-:Y:S01]  /*05b0*/  IMAD R31, R31, R7, R17 ;  /* 0x000000071f1f7224 */ /* 0x000fe200078e0211 */
[----:B------:R-:W-:-:S04]  /*05c0*/  LEA R30, P0, R16, R8, 0x2 ;  /* 0x00000008101e7211 */ /* 0x000fc800078010ff */
[----:B------:R-:W-:-:S05]  /*05d0*/  LEA.HI.X R31, R16, R9, R31, 0x2, P0 ;  /* 0x00000009101f7211 */ /* 0x000fca00000f141f */
[----:B------:R-:W4:Y:S01]  /*05e0*/  LDG.E R30, desc[UR10][R30.64] ;  /* 0x0000000a1e1e7981 */ /* 0x000f22000c1e1900 */
[----:B-1----:R-:W-:-:S04]  /*05f0*/  FFMA R35, R12, R35, R19 ;  /* 0x000000230c237223 */ /* 0x002fc80000000013 */
[----:B------:R-:W-:-:S04]  /*0600*/  FFMA R12, R32, R13, R35 ;  /* 0x0000000d200c7223 */ /* 0x000fc80000000023 */
[----:B------:R-:W-:-:S04]  /*0610*/  FFMA R13, R33, R14, R12 ;  /* 0x0000000e210d7223 */ /* 0x000fc8000000000c */
[----:B------:R-:W-:Y:S01]  /*0620*/  FFMA R13, R34, R15, R13 ;  /* 0x0000000f220d7223 */ /* 0x000fe2000000000d */
[----:B------:R-:W-:-:S04]  /*0630*/  UIADD3 UR6, UP0, UPT, UR6, -0x2, URZ ;  /* 0xfffffffe06067890 */ /* 0x000fc8000ff1e0ff */
[----:B------:R-:W-:Y:S02]  /*0640*/  UIADD3.X UR7, UPT, UPT, UR7, -0x1, URZ, UP0, !UPT ;  /* 0xffffffff07077890 */ /* 0x000fe400087fe4ff */
[----:B------:R-:W-:-:S04]  /*0650*/  UISETP.NE.U32.AND UP0, UPT, UR6, URZ, UPT ;  /* 0x000000ff0600728c */ /* 0x000fc8000bf05070 */
[----:B------:R-:W-:Y:S01]  /*0660*/  UISETP.NE.AND.EX UP0, UPT, UR7, URZ, UPT, UP0 ;  /* 0x000000ff0700728c */ /* 0x000fe2000bf05300 */
[----:B--2---:R-:W-:Y:S02]  /*0670*/  IADD3 R24, P1, PT, R24, 0x80, RZ ;  /* 0x0000008018187810 */ /* 0x004fe40007f3e0ff */
[----:B------:R-:W-:Y:S02]  /*0680*/  LEA R2, P0, R6, R2, 0x7 ;  /* 0x0000000206027211 */ /* 0x000fe400078038ff */
[----:B------:R-:W-:Y:S02]  /*0690*/  IADD3.X R25, PT, PT, RZ, R25, RZ, P1, !PT ;  /* 0x00000019ff197210 */ /* 0x000fe40000ffe4ff */
[----:B------:R-:W-:Y:S02]  /*06a0*/  IADD3 R22, PT, PT, R22, 0x20, RZ ;  /* 0x0000002016167810 */ /* 0x000fe40007ffe0ff */
[----:B------:R-:W-:Y:S01]  /*06b0*/  IADD3.X R3, PT, PT, R3, R4, RZ, P0, !PT ;  /* 0x0000000403037210 */ /* 0x000fe200007fe4ff */
[----:B------:R-:W-:Y:S01]  /*06c0*/  UIADD3 UR4, UPT, UPT, UR4, 0x20, URZ ;  /* 0x0000002004047890 */ /* 0x000fe2000fffe0ff */
[----:B---3--:R-:W-:Y:S04]  /*06d0*/  STS [R21], R36 ;  /* 0x0000002415007388 */ /* 0x008fe80000000800 */
[----:B----4-:R-:W-:Y:S01]  /*06e0*/  STS [R11], R30 ;  /* 0x0000001e0b007388 */ /* 0x010fe20000000800 */
[----:B------:R-:W-:Y:S06]  /*06f0*/  BAR.SYNC.DEFER_BLOCKING 0x0 ;  /* 0x0000000000007b1d */ /* 0x000fec0000010000 */
[----:B------:R-:W-:Y:S04]  /*0700*/  LDS R37, [R20] ;  /* 0x0000000014257984 */ /* 0x000fe80000000800 */
[----:B------:R-:W0:Y:S04]  /*0710*/  LDS.128 R16, [R23] ;  /* 0x0000000017107984 */ /* 0x000e280000000c00 */
[----:B------:R-:W1:Y:S04]  /*0720*/  LDS R32, [R20+0x40] ;  /* 0x0000400014207984 */ /* 0x000e680000000800 */
[----:B------:R-:W2:Y:S04]  /*0730*/  LDS R33, [R20+0x80] ;  /* 0x0000800014217984 */ /* 0x000ea80000000800 */
[----:B------:R-:W3:Y:S04]  /*0740*/  LDS R34, [R20+0xc0] ;  /* 0x0000c00014227984 */ /* 0x000ee80000000800 */
[----:B------:R-:W-:Y:S04]  /*0750*/  LDS R31, [R20+0x100] ;  /* 0x00010000141f7984 */ /* 0x000fe80000000800 */
[----:B------:R-:W-:Y:S01]  /*0760*/  LDS R30, [R20+0x140] ;  /* 0x00014000141e7984 */ /* 0x000fe20000000800 */
[----:B0-----:R-:W-:-:S03]  /*0770*/  FFMA R37, R16, R37, R13 ;  /* 0x0000002510257223 */ /* 0x001fc6000000000d */
[----:B------:R-:W0:Y:S01]  /*0780*/  LDS.128 R12, [R23+0x10] ;  /* 0x00001000170c7984 */ /* 0x000e220000000c00 */
[----:B-1----:R-:W-:-:S04]  /*0790*/  FFMA R32, R32, R17, R37 ;  /* 0x0000001120207223 */ /* 0x002fc80000000025 */
[----:B--2---:R-:W-:Y:S02]  /*07a0*/  FFMA R17, R33, R18, R32 ;  /* 0x0000001221117223 */ /* 0x004fe40000000020 */
[----:B------:R-:W1:Y:S02]  /*07b0*/  LDS R33, [R20+0x180] ;  /* 0x0001800014217984 */ /* 0x000e640000000800 */
[----:B---3--:R-:W-:Y:S02]  /*07c0*/  FFMA R17, R34, R19, R17 ;  /* 0x0000001322117223 */ /* 0x008fe40000000011 */
[----:B------:R-:W2:Y:S02]  /*07d0*/  LDS R32, [R20+0x1c0] ;  /* 0x0001c00014207984 */ /* 0x000ea40000000800 */
[----:B0-----:R-:W-:Y:S02]  /*07e0*/  FFMA R35, R12, R31, R17 ;  /* 0x0000001f0c237223 */ /* 0x001fe40000000011 */
[----:B------:R-:W-:Y:S04]  /*07f0*/  LDS R31, [R20+0x200] ;  /* 0x00020000141f7984 */ /* 0x000fe80000000800 */
[----:B------:R-:W0:Y:S04]  /*0800*/  LDS.128 R16, [R23+0x20] ;  /* 0x0000200017107984 */ /* 0x000e280000000c00 */
[----:B------:R-:W3:Y:S01]  /*0810*/  LDS R12, [R20+0x240] ;  /* 0x00024000140c7984 */ /* 0x000ee20000000800 */
[----:B------:R-:W-:-:S03]  /*0820*/  FFMA R30, R30, R13, R35 ;  /* 0x0000000d1e1e7223 */ /* 0x000fc60000000023 */
[----:B------:R-:W-:Y:S01]  /*0830*/  LDS R35, [R20+0x340] ;  /* 0x0003400014237984 */ /* 0x000fe20000000800 */
[----:B-1----:R-:W-:-:S03]  /*0840*/  FFMA R33, R33, R14, R30 ;  /* 0x0000000e21217223 */ /* 0x002fc6000000001e */
[----:B------:R-:W-:Y:S01]  /*0850*/  LDS R30, [R20+0x3c0] ;  /* 0x0003c000141e7984 */ /* 0x000fe20000000800 */
[----:B--2---:R-:W-:-:S03]  /*0860*/  FFMA R15, R32, R15, R33 ;  /* 0x0000000f200f7223 */ /* 0x004fc60000000021 */
[----:B------:R-:W1:Y:S01]  /*0870*/  LDS R33, [R20+0x280] ;  /* 0x0002800014217984 */ /* 0x000e620000000800 */
[----:B0-----:R-:W-:-:S03]  /*0880*/  FFMA R15, R16, R31, R15 ;  /* 0x0000001f100f7223 */ /* 0x001fc6000000000f */
[----:B------:R-:W0:Y:S01]  /*0890*/  LDS R16, [R20+0x2c0] ;  /* 0x0002c00014107984 */ /* 0x000e220000000800 */
[----:B---3--:R-:W-:-:S03]  /*08a0*/  FFMA R32, R12, R17, R15 ;  /* 0x000000110c207223 */ /* 0x008fc6000000000f */
[----:B------:R-:W-:Y:S04]  /*08b0*/  LDS R31, [R20+0x300] ;  /* 0x00030000141f7984 */ /* 0x000fe80000000800 */
[----:B------:R-:W2:Y:S04]  /*08c0*/  LDS.128 R12, [R23+0x30] ;  /* 0x00003000170c7984 */ /* 0x000ea80000000c00 */
[----:B------:R-:W3:Y:S01]  /*08d0*/  LDS R17, [R20+0x380] ;  /* 0x0003800014117984 */ /* 0x000ee20000000800 */
[----:B-1----:R-:W-:-:S04]  /*08e0*/  FFMA R33, R33, R18, R32 ;  /* 0x0000001221217223 */ /* 0x002fc80000000020 */
[----:B0-----:R-:W-:-:S04]  /*08f0*/  FFMA R19, R16, R19, R33 ;  /* 0x0000001310137223 */ /* 0x001fc80000000021 */
[----:B--2---:R-:W-:-:S04]  /*0900*/  FFMA R12, R12, R31, R19 ;  /* 0x0000001f0c0c7223 */ /* 0x004fc80000000013 */
[----:B------:R-:W-:-:S04]  /*0910*/  FFMA R12, R35, R13, R12 ;  /* 0x0000000d230c7223 */ /* 0x000fc8000000000c */
[----:B---3--:R-:W-:-:S04]  /*0920*/  FFMA R17, R17, R14, R12 ;  /* 0x0000000e11117223 */ /* 0x008fc8000000000c */
[----:B------:R-:W-:Y:S01]  /*0930*/  FFMA R15, R30, R15, R17 ;  /* 0x0000000f1e0f7223 */ /* 0x000fe20000000011 */
[----:B------:R-:W-:Y:S06]  /*0940*/  BAR.SYNC.DEFER_BLOCKING 0x0 ;  /* 0x0000000000007b1d */ /* 0x000fec0000010000 */
[----:B------:R-:W-:Y:S05]  /*0950*/  BRA.U UP0, `(.L_x_2) ;  /* 0xfffffff900707547 */ /* 0x000fea000b83ffff */
[----:B------:R-:W-:-:S12]  /*0960*/  UIADD3 UR4, UPT, UPT, UR4, -0x10, URZ ;  /* 0xfffffff004047890 */ /* 0x000fd8000fffe0ff */
.L_x_1:
[----:B------:R-:W-:-:S09]  /*0970*/  ULOP3.LUT UP0, URZ, UR12, 0x10, URZ, 0xc0, !UPT ;  /* 0x000000100cff7892 */ /* 0x000fd2000f80c0ff */
[----:B------:R-:W-:Y:S05]  /*0980*/  BRA.U !UP0, `(.L_x_0) ;  /* 0x0000000508007547 */ /* 0x000fea000b800000 */
[----:B------:R-:W0:Y:S01]  /*0990*/  S2R R4, SR_TID.X ;  /* 0x0000000000047919 */ /* 0x000e220000002100 */
[----:B------:R-:W1:Y:S01]  /*09a0*/  LDCU.128 UR12, c[0x0][0x3b0] ;  /* 0x00007600ff0c77ac */ /* 0x000e620008000c00 */
[----:B------:R-:W-:Y:S01]  /*09b0*/  HFMA2 R7, -RZ, RZ, 0, 0 ;  /* 0x00000000ff077431 */ /* 0x000fe200000001ff */
[----:B------:R-:W-:Y:S01]  /*09c0*/  IADD3 R28, P0, PT, R28, UR4, RZ ;  /* 0x000000041c1c7c10 */ /* 0x000fe2000ff1e0ff */
[----:B------:R-:W2:Y:S01]  /*09d0*/  S2R R29, SR_TID.Y ;  /* 0x00000000001d7919 */ /* 0x000ea20000002200 */
[----:B------:R-:W3:Y:S02]  /*09e0*/  LDCU.64 UR6, c[0x0][0x398] ;  /* 0x00007300ff0677ac */ /* 0x000ee40008000a00 */
[----:B------:R-:W-:Y:S02]  /*09f0*/  IADD3.X R9, PT, PT, RZ, R0, RZ, P0, !PT ;  /* 0x00000000ff097210 */ /* 0x000fe400007fe4ff */
[----:B---3--:R-:W-:Y:S02]  /*0a00*/  LEA R2, P0, R28, UR6, 0x2 ;  /* 0x000000061c027c11 */ /* 0x008fe4000f8010ff */
[----:B0-----:R-:W-:-:S02]  /*0a10*/  LEA R6, R5, R4, 0x4 ;  /* 0x0000000405067211 */ /* 0x001fc400078e20ff */
[----:B--2---:R-:W-:-:S05]  /*0a20*/  IADD3 R3, PT, PT, R29, UR4, RZ ;  /* 0x000000041d037c10 */ /* 0x004fca000fffe0ff */
[----:B-1----:R-:W-:-:S04]  /*0a30*/  IMAD.WIDE.U32 R6, R3, UR12, R6 ;  /* 0x0000000c03067c25 */ /* 0x002fc8000f8e0006 */
[----:B------:R-:W-:Y:S01]  /*0a40*/  IMAD R7, R3, UR13, R7 ;  /* 0x0000000d03077c24 */ /* 0x000fe2000f8e0207 */
[----:B------:R-:W-:Y:S02]  /*0a50*/  LEA R8, P1, R6, UR14, 0x2 ;  /* 0x0000000e06087c11 */ /* 0x000fe4000f8210ff */
[----:B------:R-:W-:Y:S02]  /*0a60*/  LEA.HI.X R3, R28, UR7, R9, 0x2, P0 ;  /* 0x000000071c037c11 */ /* 0x000fe400080f1409 */
[----:B------:R-:W-:-:S03]  /*0a70*/  LEA.HI.X R9, R6, UR15, R7, 0x2, P1 ;  /* 0x0000000f06097c11 */ /* 0x000fc600088f1407 */
[----:B------:R-:W2:Y:S04]  /*0a80*/  LDG.E R2, desc[UR10][R2.64] ;  /* 0x0000000a02027981 */ /* 0x000ea8000c1e1900 */
[----:B------:R-:W3:Y:S01]  /*0a90*/  LDG.E R8, desc[UR10][R8.64] ;  /* 0x0000000a08087981 */ /* 0x000ee2000c1e1900 */
[----:B------:R-:W0:Y:S01]  /*0aa0*/  S2UR UR5, SR_CgaCtaId ;  /* 0x00000000000579c3 */ /* 0x000e220000008800 */
[----:B------:R-:W-:Y:S01]  /*0ab0*/  UMOV UR4, 0x400 ;  /* 0x0000040000047882 */ /* 0x000fe20000000000 */
[----:B------:R-:W-:Y:S01]  /*0ac0*/  LEA R7, R4, R23, 0x2 ;  /* 0x0000001704077211 */ /* 0x000fe200078e10ff */
[----:B------:R-:W-:-:S04]  /*0ad0*/  UIADD3 UR4, UPT, UPT, UR4, 0x400, URZ ;  /* 0x0000040004047890 */ /* 0x000fc8000fffe0ff */
[----:B0-----:R-:W-:-:S06]  /*0ae0*/  ULEA UR4, UR5, UR4, 0x18 ;  /* 0x0000000405047291 */ /* 0x001fcc000f8ec0ff */
[----:B------:R-:W-:-:S04]  /*0af0*/  LEA R0, R4, UR4, 0x2 ;  /* 0x0000000404007c11 */ /* 0x000fc8000f8e10ff */
[----:B------:R-:W-:Y:S01]  /*0b00*/  LEA R29, R29, R0, 0x6 ;  /* 0x000000001d1d7211 */ /* 0x000fe200078e30ff */
        /* <DEDUP_REMOVED lines=9> */
[----:B------:R-:W4:Y:S04]  /*0ba0*/  LDS.128 R24, [R23+0x10] ;  /* 0x0000100017187984 */ /* 0x000f280000000c00 */
[----:B------:R-:W5:Y:S04]  /*0bb0*/  LDS R6, [R0+0x140] ;  /* 0x0001400000067984 */ /* 0x000f680000000800 */
[----:B------:R-:W5:Y:S04]  /*0bc0*/  LDS R7, [R0+0x180] ;  /* 0x0001800000077984 */ /* 0x000f680000000800 */
[----:B------:R-:W5:Y:S04]  /*0bd0*/  LDS R4, [R0+0x1c0] ;  /* 0x0001c00000047984 */ /* 0x000f680000000800 */
[----:B------:R-:W-:Y:S04]  /*0be0*/  LDS R3, [R0+0x200] ;  /* 0x0002000000037984 */ /* 0x000fe80000000800 */
[----:B------:R-:W5:Y:S01]  /*0bf0*/  LDS.128 R28, [R23+0x20] ;  /* 0x00002000171c7984 */ /* 0x000f620000000c00 */
[----:B0-----:R-:W-:-:S03]  /*0c00*/  FFMA R16, R16, R11, R15 ;  /* 0x0000000b10107223 */ /* 0x001fc6000000000f */
[----:B------:R-:W0:Y:S01]  /*0c10*/  LDS R2, [R0+0x240] ;  /* 0x0002400000027984 */ /* 0x000e220000000800 */
[----:B-1----:R-:W-:-:S03]  /*0c20*/  FFMA R13, R13, R17, R16 ;  /* 0x000000110d0d7223 */ /* 0x002fc60000000010 */
[----:B------:R-:W1:Y:S01]  /*0c30*/  LDS R11, [R0+0x280] ;  /* 0x00028000000b7984 */ /* 0x000e620000000800 */
[----:B--2---:R-:W-:-:S03]  /*0c40*/  FFMA R18, R12, R18, R13 ;  /* 0x000000120c127223 */ /* 0x004fc6000000000d */
[----:B------:R-:W2:Y:S01]  /*0c50*/  LDS R8, [R0+0x2c0] ;  /* 0x0002c00000087984 */ /* 0x000ea20000000800 */
[----:B---3--:R-:W-:-:S03]  /*0c60*/  FFMA R19, R21, R19, R18 ;  /* 0x0000001315137223 */ /* 0x008fc60000000012 */
[----:B------:R-:W-:Y:S04]  /*0c70*/  LDS R17, [R0+0x300] ;  /* 0x0003000000117984 */ /* 0x000fe80000000800 */
[----:B------:R-:W3:Y:S01]  /*0c80*/  LDS.128 R12, [R23+0x30] ;  /* 0x00003000170c7984 */ /* 0x000ee20000000c00 */
[----:B----4-:R-:W-:-:S03]  /*0c90*/  FFMA R9, R24, R9, R19 ;  /* 0x0000000918097223 */ /* 0x010fc60000000013 */
[----:B------:R-:W4:Y:S01]  /*0ca0*/  LDS R21, [R0+0x340] ;  /* 0x0003400000157984 */ /* 0x000f220000000800 */
[----:B-----5:R-:W-:-:S03]  /*0cb0*/  FFMA R6, R6, R25, R9 ;  /* 0x0000001906067223 */ /* 0x020fc60000000009 */
[----:B------:R-:W5:Y:S01]  /*0cc0*/  LDS R16, [R0+0x380] ;  /* 0x0003800000107984 */ /* 0x000f620000000800 */
[----:B------:R-:W-:-:S03]  /*0cd0*/  FFMA R7, R7, R26, R6 ;  /* 0x0000001a07077223 */ /* 0x000fc60000000006 */
[----:B------:R-:W5:Y:S01]  /*0ce0*/  LDS R9, [R0+0x3c0] ;  /* 0x0003c00000097984 */ /* 0x000f620000000800 */
[----:B------:R-:W-:-:S04]  /*0cf0*/  FFMA R7, R4, R27, R7 ;  /* 0x0000001b04077223 */ /* 0x000fc80000000007 */
[----:B------:R-:W-:-:S04]  /*0d00*/  FFMA R3, R28, R3, R7 ;  /* 0x000000031c037223 */ /* 0x000fc80000000007 */
[----:B0-----:R-:W-:-:S04]  /*0d10*/  FFMA R2, R2, R29, R3 ;  /* 0x0000001d02027223 */ /* 0x001fc80000000003 */
[----:B-1----:R-:W-:-:S04]  /*0d20*/  FFMA R11, R11, R30, R2 ;  /* 0x0000001e0b0b7223 */ /* 0x002fc80000000002 */
[----:B--2---:R-:W-:-:S04]  /*0d30*/  FFMA R11, R8, R31, R11 ;  /* 0x0000001f080b7223 */ /* 0x004fc8000000000b */
[----:B---3--:R-:W-:-:S04]  /*0d40*/  FFMA R12, R12, R17, R11 ;  /* 0x000000110c0c7223 */ /* 0x008fc8000000000b */
[----:B----4-:R-:W-:-:S04]  /*0d50*/  FFMA R13, R21, R13, R12 ;  /* 0x0000000d150d7223 */ /* 0x010fc8000000000c */
[----:B-----5:R-:W-:-:S04]  /*0d60*/  FFMA R14, R16, R14, R13 ;  /* 0x0000000e100e7223 */ /* 0x020fc8000000000d */
[----:B------:R-:W-:Y:S01]  /*0d70*/  FFMA R15, R9, R15, R14 ;  /* 0x0000000f090f7223 */ /* 0x000fe2000000000e */
[----:B------:R-:W-:Y:S06]  /*0d80*/  BAR.SYNC.DEFER_BLOCKING 0x0 ;  /* 0x0000000000007b1d */ /* 0x000fec0000010000 */
.L_x_0:
[----:B------:R-:W3:Y:S01]  /*0d90*/  S2R R2, SR_TID.X ;  /* 0x0000000000027919 */ /* 0x000ee20000002100 */
[----:B------:R-:W0:Y:S01]  /*0da0*/  LDCU.128 UR4, c[0x0][0x3d0] ;  /* 0x00007a00ff0477ac */ /* 0x000e220008000c00 */
[----:B------:R-:W1:Y:S01]  /*0db0*/  S2R R3, SR_TID.Y ;  /* 0x0000000000037919 */ /* 0x000e620000002200 */
[----:B---3--:R-:W-:Y:S02]  /*0dc0*/  LEA R2, R5, R2, 0x4 ;  /* 0x0000000205027211 */ /* 0x008fe400078e20ff */
[----:B-1----:R-:W-:Y:S02]  /*0dd0*/  LEA R5, R10, R3, 0x4 ;  /* 0x000000030a057211 */ /* 0x002fe400078e20ff */
[----:B------:R-:W-:-:S03]  /*0de0*/  MOV R3, RZ ;  /* 0x000000ff00037202 */ /* 0x000fc60000000f00 */
[----:B0-----:R-:W-:-:S04]  /*0df0*/  IMAD.WIDE.U32 R2, R5, UR4, R2 ;  /* 0x0000000405027c25 */ /* 0x001fc8000f8e0002 */
[----:B------:R-:W-:Y:S01]  /*0e00*/  IMAD R3, R5, UR5, R3 ;  /* 0x0000000505037c24 */ /* 0x000fe2000f8e0203 */
[----:B------:R-:W-:-:S04]  /*0e10*/  LEA R4, P0, R2, UR6, 0x2 ;  /* 0x0000000602047c11 */ /* 0x000fc8000f8010ff */
[----:B------:R-:W-:-:S05]  /*0e20*/  LEA.HI.X R5, R2, UR7, R3, 0x2, P0 ;  /* 0x0000000702057c11 */ /* 0x000fca00080f1403 */
[----:B------:R-:W-:Y:S01]  /*0e30*/  STG.E desc[UR10][R4.64], R15 ;  /* 0x0000000f04007986 */ /* 0x000fe2000c10190a */
[----:B------:R-:W-:Y:S05]  /*0e40*/  EXIT ;  /* 0x000000000000794d */ /* 0x000fea0003800000 */
.L_x_3:
[----:B------:R-:W-:-:S00]  /*0e50*/  BRA `(.L_x_3) ;  /* 0xfffffffc00fc7947 */ /* 0x000fc0000383ffff */
[----:B------:R-:W-:-:S00]  /*0e60*/  NOP ;  /* 0x0000000000007918 */ /* 0x000fc00000000000 */
        /* <DEDUP_REMOVED lines=9> */
.L_x_4:


//--------------------- .nv.shared._Z12matMulKernel8matrix_tS_S_ --------------------------
	.section	.nv.shared._Z12matMulKernel8matrix_tS_S_,"aw",@nobits
	.sectionflags	@""
	.align	4
.nv.shared._Z12matMulKernel8matrix_tS_S_:
	.zero		3072


//--------------------- .nv.shared.reserved.0     --------------------------
	.section	.nv.shared.reserved.0,"aw",@nobits
	.weak		__nv_reservedSMEM_offset_0_alias
	.size		__nv_reservedSMEM_offset_0_alias, 0, 64
	.other		__nv_reservedSMEM_offset_0_alias,@"STO_CUDA_RESERVED_SHARED STV_DEFAULT"
__nv_reservedSMEM_offset_0_alias:
	.zero		0
	.zero		64


//--------------------- .nv.constant0._Z12matMulKernel8matrix_tS_S_ --------------------------
	.section	.nv.constant0._Z12matMulKernel8matrix_tS_S_,"a",@progbits
	.sectionflags	@""
	.align	4
.nv.constant0._Z12matMulKernel8matrix_tS_S_:
	.zero		992


//--------------------- SYMBOLS --------------------------

	.type		.nv.reservedSmem.offset0,@object
	.size		.nv.reservedSmem.offset0,0x4
	.type		.nv.reservedSmem.cap,@object
	.size		.nv.reservedSmem.cap,0x4
